//
// Generated by NVIDIA NVVM Compiler
//
// Compiler Build ID: CL-36424714
// Cuda compilation tools, release 13.0, V13.0.88
// Based on NVVM 20.0.0
//

.version 9.0
.target sm_100
.address_size 64

	// .globl	_Z26game_of_life_kernel_sharedPKbPbi
// _ZZ26game_of_life_kernel_sharedPKbPbiE4tile has been demoted

.visible .entry _Z26game_of_life_kernel_sharedPKbPbi(
	.param .u64 .ptr .align 1 _Z26game_of_life_kernel_sharedPKbPbi_param_0,
	.param .u64 .ptr .align 1 _Z26game_of_life_kernel_sharedPKbPbi_param_1,
	.param .u32 _Z26game_of_life_kernel_sharedPKbPbi_param_2
)
.maxntid 512
.minnctapersm 2
{
	.reg .pred 	%p<38>;
	.reg .b16 	%rs<42>;
	.reg .b32 	%r<70>;
	.reg .b64 	%rd<35>;
	// demoted variable
	.shared .align 1 .b8 _ZZ26game_of_life_kernel_sharedPKbPbiE4tile[612];
	ld.param.u64 	%rd7, [_Z26game_of_life_kernel_sharedPKbPbi_param_0];
	ld.param.u64 	%rd8, [_Z26game_of_life_kernel_sharedPKbPbi_param_1];
	ld.param.u32 	%r11, [_Z26game_of_life_kernel_sharedPKbPbi_param_2];
	mov.u32 	%r1, %tid.x;
	mov.u32 	%r2, %tid.y;
	mov.u32 	%r12, %ctaid.x;
	shl.b32 	%r13, %r12, 5;
	add.s32 	%r14, %r13, %r1;
	mov.u32 	%r15, %ctaid.y;
	shl.b32 	%r16, %r15, 4;
	add.s32 	%r17, %r16, %r2;
	max.s32 	%r18, %r14, %r17;
	setp.lt.s32 	%p1, %r18, %r11;
	setp.ge.s32 	%p2, %r18, %r11;
	cvt.s64.s32 	%rd1, %r14;
	mul.wide.u32 	%rd2, %r11, %r17;
	add.s64 	%rd3, %rd2, %rd1;
	add.s64 	%rd4, %rd7, %rd3;
	mov.b16 	%rs33, 0;
	@%p2 bra 	$L__BB0_2;
	// begin inline asm
	ld.global.nc.u8 %r19, [%rd4];
	// end inline asm
	cvt.u16.u32 	%rs33, %r19;
$L__BB0_2:
	mov.u32 	%r20, _ZZ26game_of_life_kernel_sharedPKbPbiE4tile;
	mad.lo.s32 	%r4, %r2, 34, %r20;
	add.s32 	%r5, %r4, 34;
	add.s32 	%r6, %r5, %r1;
	st.shared.u8 	[%r6+1], %rs33;
	setp.eq.s32 	%p3, %r1, 31;
	@%p3 bra 	$L__BB0_7;
	setp.ne.s32 	%p4, %r1, 0;
	@%p4 bra 	$L__BB0_10;
	cvt.u32.u64 	%r25, %rd1;
	setp.ge.s32 	%p6, %r17, %r11;
	setp.lt.s32 	%p7, %r25, 1;
	mov.b16 	%rs34, 0;
	or.pred  	%p8, %p7, %p6;
	@%p8 bra 	$L__BB0_6;
	add.s32 	%r28, %r25, -1;
	cvt.u64.u32 	%rd12, %r28;
	add.s64 	%rd13, %rd2, %rd12;
	add.s64 	%rd11, %rd7, %rd13;
	// begin inline asm
	ld.global.nc.u8 %r26, [%rd11];
	// end inline asm
	cvt.u16.u32 	%rs34, %r26;
$L__BB0_6:
	st.shared.u8 	[%r5], %rs34;
	bra.uni 	$L__BB0_10;
$L__BB0_7:
	cvt.u32.u64 	%r21, %rd1;
	add.s32 	%r22, %r21, 1;
	max.s32 	%r23, %r22, %r17;
	setp.ge.s32 	%p5, %r23, %r11;
	mov.b16 	%rs35, 0;
	@%p5 bra 	$L__BB0_9;
	add.s64 	%rd10, %rd4, 1;
	// begin inline asm
	ld.global.nc.u8 %r24, [%rd10];
	// end inline asm
	cvt.u16.u32 	%rs35, %r24;
$L__BB0_9:
	st.shared.u8 	[%r4+67], %rs35;
$L__BB0_10:
	add.s32 	%r29, %r17, -1;
	cvt.u64.u32 	%rd14, %r29;
	cvt.s64.s32 	%rd15, %r11;
	mul.lo.s64 	%rd5, %rd15, %rd14;
	add.s64 	%rd16, %rd5, %rd1;
	add.s64 	%rd6, %rd7, %rd16;
	setp.eq.s32 	%p9, %r2, 15;
	@%p9 bra 	$L__BB0_15;
	setp.ne.s32 	%p10, %r2, 0;
	@%p10 bra 	$L__BB0_18;
	cvt.u32.u64 	%r35, %rd1;
	setp.ge.s32 	%p12, %r35, %r11;
	setp.eq.s32 	%p13, %r17, 0;
	mov.b16 	%rs36, 0;
	or.pred  	%p14, %p13, %p12;
	@%p14 bra 	$L__BB0_14;
	// begin inline asm
	ld.global.nc.u8 %r36, [%rd6];
	// end inline asm
	cvt.u16.u32 	%rs36, %r36;
$L__BB0_14:
	add.s32 	%r38, %r20, %r1;
	st.shared.u8 	[%r38+1], %rs36;
	bra.uni 	$L__BB0_18;
$L__BB0_15:
	cvt.u32.u64 	%r30, %rd1;
	add.s32 	%r7, %r17, 1;
	mov.b16 	%rs37, 0;
	max.s32 	%r31, %r7, %r30;
	setp.ge.s32 	%p11, %r31, %r11;
	@%p11 bra 	$L__BB0_17;
	mul.wide.u32 	%rd18, %r11, %r7;
	add.s64 	%rd19, %rd18, %rd1;
	add.s64 	%rd17, %rd7, %rd19;
	// begin inline asm
	ld.global.nc.u8 %r32, [%rd17];
	// end inline asm
	cvt.u16.u32 	%rs37, %r32;
$L__BB0_17:
	add.s32 	%r34, %r20, %r1;
	st.shared.u8 	[%r34+579], %rs37;
$L__BB0_18:
	or.b32  	%r39, %r1, %r2;
	setp.ne.s32 	%p15, %r39, 0;
	@%p15 bra 	$L__BB0_22;
	cvt.u32.u64 	%r40, %rd1;
	setp.lt.s32 	%p16, %r40, 1;
	setp.eq.s32 	%p17, %r17, 0;
	mov.b16 	%rs38, 0;
	or.pred  	%p18, %p16, %p17;
	@%p18 bra 	$L__BB0_21;
	add.s32 	%r43, %r40, -1;
	cvt.u64.u32 	%rd22, %r43;
	add.s64 	%rd23, %rd5, %rd22;
	add.s64 	%rd21, %rd7, %rd23;
	// begin inline asm
	ld.global.nc.u8 %r41, [%rd21];
	// end inline asm
	cvt.u16.u32 	%rs38, %r41;
$L__BB0_21:
	st.shared.u8 	[_ZZ26game_of_life_kernel_sharedPKbPbiE4tile], %rs38;
$L__BB0_22:
	setp.ne.s32 	%p19, %r1, 31;
	setp.ne.s32 	%p20, %r2, 0;
	or.pred  	%p21, %p19, %p20;
	@%p21 bra 	$L__BB0_26;
	cvt.u32.u64 	%r44, %rd1;
	add.s32 	%r45, %r44, 1;
	setp.ge.s32 	%p22, %r45, %r11;
	setp.eq.s32 	%p23, %r17, 0;
	mov.b16 	%rs39, 0;
	or.pred  	%p24, %p22, %p23;
	@%p24 bra 	$L__BB0_25;
	add.s64 	%rd24, %rd6, 1;
	// begin inline asm
	ld.global.nc.u8 %r46, [%rd24];
	// end inline asm
	cvt.u16.u32 	%rs39, %r46;
$L__BB0_25:
	st.shared.u8 	[_ZZ26game_of_life_kernel_sharedPKbPbiE4tile+33], %rs39;
$L__BB0_26:
	setp.ne.s32 	%p25, %r1, 0;
	setp.ne.s32 	%p26, %r2, 15;
	or.pred  	%p27, %p25, %p26;
	@%p27 bra 	$L__BB0_30;
	cvt.u32.u64 	%r51, %rd1;
	setp.lt.s32 	%p32, %r51, 1;
	add.s32 	%r8, %r17, 1;
	setp.ge.s32 	%p33, %r8, %r11;
	mov.b16 	%rs40, 0;
	or.pred  	%p34, %p32, %p33;
	@%p34 bra 	$L__BB0_29;
	mul.wide.u32 	%rd30, %r11, %r8;
	add.s32 	%r54, %r51, -1;
	cvt.u64.u32 	%rd31, %r54;
	add.s64 	%rd32, %rd30, %rd31;
	add.s64 	%rd29, %rd7, %rd32;
	// begin inline asm
	ld.global.nc.u8 %r52, [%rd29];
	// end inline asm
	cvt.u16.u32 	%rs40, %r52;
$L__BB0_29:
	st.shared.u8 	[_ZZ26game_of_life_kernel_sharedPKbPbiE4tile+578], %rs40;
	bra.uni 	$L__BB0_34;
$L__BB0_30:
	setp.ne.s32 	%p28, %r2, 15;
	setp.ne.s32 	%p29, %r1, 31;
	or.pred  	%p30, %p29, %p28;
	@%p30 bra 	$L__BB0_34;
	cvt.u32.u64 	%r47, %rd1;
	add.s32 	%r48, %r47, 1;
	add.s32 	%r9, %r17, 1;
	max.s32 	%r49, %r48, %r9;
	setp.ge.s32 	%p31, %r49, %r11;
	mov.b16 	%rs41, 0;
	@%p31 bra 	$L__BB0_33;
	mul.wide.u32 	%rd26, %r11, %r9;
	add.s64 	%rd27, %rd26, %rd1;
	add.s64 	%rd28, %rd7, %rd27;
	add.s64 	%rd25, %rd28, 1;
	// begin inline asm
	ld.global.nc.u8 %r50, [%rd25];
	// end inline asm
	cvt.u16.u32 	%rs41, %r50;
$L__BB0_33:
	st.shared.u8 	[_ZZ26game_of_life_kernel_sharedPKbPbiE4tile+611], %rs41;
$L__BB0_34:
	bar.sync 	0;
	not.pred 	%p35, %p1;
	@%p35 bra 	$L__BB0_36;
	ld.shared.u8 	%r55, [%r6+-34];
	ld.shared.u8 	%r56, [%r6+-33];
	ld.shared.u8 	%r57, [%r6+-32];
	ld.shared.u8 	%r58, [%r6];
	ld.shared.u8 	%r59, [%r6+2];
	ld.shared.u8 	%r60, [%r6+34];
	ld.shared.u8 	%r61, [%r6+35];
	ld.shared.u8 	%r62, [%r6+36];
	add.s32 	%r63, %r56, %r55;
	add.s32 	%r64, %r63, %r57;
	add.s32 	%r65, %r64, %r58;
	add.s32 	%r66, %r65, %r59;
	add.s32 	%r67, %r66, %r60;
	add.s32 	%r68, %r67, %r61;
	add.s32 	%r69, %r68, %r62;
	ld.shared.u8 	%rs28, [%r6+1];
	setp.eq.s32 	%p36, %r69, 3;
	selp.u16 	%rs29, 1, 0, %p36;
	setp.eq.s32 	%p37, %r69, 2;
	and.b16  	%rs30, %rs28, 1;
	selp.b16 	%rs31, %rs30, 0, %p37;
	or.b16  	%rs32, %rs31, %rs29;
	cvta.to.global.u64 	%rd33, %rd8;
	add.s64 	%rd34, %rd33, %rd3;
	st.global.u8 	[%rd34], %rs32;
$L__BB0_36:
	ret;

}


// ===== COMPILED SASS (sm_100) =====

	.target	sm_100

	.elftype	@"ET_EXEC"


//--------------------- .note.nv.tkinfo           --------------------------
	.section	.note.nv.tkinfo,"",@"SHT_NOTE"
	.sectionflags	@"SHF_NOTE_NV_TKINFO"
	.tkinfo
        /*0018*/ 	.word	0x00000002
        /*0030*/ 	.string	""
        /*0030*/ 	.string	"ptxas"
        /*0030*/ 	.string	"Cuda compilation tools, release 13.0, V13.0.88"
        /*0030*/ 	.string	"Build cuda_13.0.r13.0/compiler.36424714_0"
        /*0030*/ 	.string	"-arch sm_100 -m 64 "



//--------------------- .note.nv.cuinfo           --------------------------
	.section	.note.nv.cuinfo,"",@"SHT_NOTE"
	.sectionflags	@"SHF_NOTE_NV_CUINFO"
        /*0018*/ 	.short	0x0002
        /*001a*/ 	.short	0x0064
        /*001c*/ 	.short	0x0082
	.zero		2


//--------------------- .nv.info                  --------------------------
	.section	.nv.info,"",@"SHT_CUDA_INFO"
	.align	4


	//----- nvinfo : EIATTR_REGCOUNT
	.align		4
        /*0000*/ 	.byte	0x04, 0x2f
        /*0002*/ 	.short	(.L_1 - .L_0)
	.align		4
.L_0:
        /*0004*/ 	.word	index@(_Z26game_of_life_kernel_sharedPKbPbi)
        /*0008*/ 	.word	0x00000014


	//----- nvinfo : EIATTR_FRAME_SIZE
	.align		4
.L_1:
        /*000c*/ 	.byte	0x04, 0x11
        /*000e*/ 	.short	(.L_3 - .L_2)
	.align		4
.L_2:
        /*0010*/ 	.word	index@(_Z26game_of_life_kernel_sharedPKbPbi)
        /*0014*/ 	.word	0x00000000


	//----- nvinfo : EIATTR_MIN_STACK_SIZE
	.align		4
.L_3:
        /*0018*/ 	.byte	0x04, 0x12
        /*001a*/ 	.short	(.L_5 - .L_4)
	.align		4
.L_4:
        /*001c*/ 	.word	index@(_Z26game_of_life_kernel_sharedPKbPbi)
        /*0020*/ 	.word	0x00000000
.L_5:


//--------------------- .nv.compat                --------------------------
	.section	.nv.compat,"",@"SHT_CUDA_COMPAT_INFO"
	.align	4
        /*0000*/ 	.byte	0x02, 0x09, 0x00, 0x00, 0x02, 0x02, 0x01, 0x00, 0x02, 0x05, 0x05, 0x00, 0x03, 0x07, 0x01, 0x01
        /*0010*/ 	.byte	0x02, 0x03, 0x00, 0x00, 0x02, 0x06, 0x01, 0x00, 0x04, 0x0b, 0x08, 0x00, 0x09, 0x00, 0x00, 0x00
        /*0020*/ 	.byte	0x00, 0x00, 0x00, 0x00


//--------------------- .nv.info._Z26game_of_life_kernel_sharedPKbPbi --------------------------
	.section	.nv.info._Z26game_of_life_kernel_sharedPKbPbi,"",@"SHT_CUDA_INFO"
	.sectionflags	@""
	.align	4


	//----- nvinfo : EIATTR_CUDA_API_VERSION
	.align		4
        /*0000*/ 	.byte	0x04, 0x37
        /*0002*/ 	.short	(.L_7 - .L_6)
.L_6:
        /*0004*/ 	.word	0x00000082


	//----- nvinfo : EIATTR_KPARAM_INFO
	.align		4
.L_7:
        /*0008*/ 	.byte	0x04, 0x17
        /*000a*/ 	.short	(.L_9 - .L_8)
.L_8:
        /*000c*/ 	.word	0x00000000
        /*0010*/ 	.short	0x0002
        /*0012*/ 	.short	0x0010
        /*0014*/ 	.byte	0x00, 0xf0, 0x11, 0x00


	//----- nvinfo : EIATTR_KPARAM_INFO
	.align		4
.L_9:
        /*0018*/ 	.byte	0x04, 0x17
        /*001a*/ 	.short	(.L_11 - .L_10)
.L_10:
        /*001c*/ 	.word	0x00000000
        /*0020*/ 	.short	0x0001
        /*0022*/ 	.short	0x0008
        /*0024*/ 	.byte	0x00, 0xf5, 0x21, 0x00


	//----- nvinfo : EIATTR_KPARAM_INFO
	.align		4
.L_11:
        /*0028*/ 	.byte	0x04, 0x17
        /*002a*/ 	.short	(.L_13 - .L_12)
.L_12:
        /*002c*/ 	.word	0x00000000
        /*0030*/ 	.short	0x0000
        /*0032*/ 	.short	0x0000
        /*0034*/ 	.byte	0x00, 0xf5, 0x21, 0x00


	//----- nvinfo : EIATTR_SPARSE_MMA_MASK
	.align		4
.L_13:
        /*0038*/ 	.byte	0x03, 0x50
        /*003a*/ 	.short	0x0000


	//----- nvinfo : EIATTR_MAXREG_COUNT
	.align		4
        /*003c*/ 	.byte	0x03, 0x1b
        /*003e*/ 	.short	0x0040


	//----- nvinfo : EIATTR_NUM_BARRIERS
	.align		4
        /*0040*/ 	.byte	0x02, 0x4c
        /*0042*/ 	.byte	0x01
	.zero		1


	//----- nvinfo : EIATTR_MERCURY_ISA_VERSION
	.align		4
        /*0044*/ 	.byte	0x03, 0x5f
        /*0046*/ 	.short	0x0101


	//----- nvinfo : EIATTR_VRC_CTA_INIT_COUNT
	.align		4
        /*0048*/ 	.byte	0x02, 0x4a
	.zero		1
	.zero		1


	//----- nvinfo : EIATTR_EXIT_INSTR_OFFSETS
	.align		4
        /*004c*/ 	.byte	0x04, 0x1c
        /*004e*/ 	.short	(.L_15 - .L_14)


	//   ....[0]....
.L_14:
        /*0050*/ 	.word	0x00000980


	//   ....[1]....
        /*0054*/ 	.word	0x00000b00


	//----- nvinfo : EIATTR_MAX_THREADS
	.align		4
.L_15:
        /*0058*/ 	.byte	0x04, 0x05
        /*005a*/ 	.short	(.L_17 - .L_16)
.L_16:
        /*005c*/ 	.word	0x00000200
        /*0060*/ 	.word	0x00000001
        /*0064*/ 	.word	0x00000001


	//----- nvinfo : EIATTR_CRS_STACK_SIZE
	.align		4
.L_17:
        /*0068*/ 	.byte	0x04, 0x1e
        /*006a*/ 	.short	(.L_19 - .L_18)
.L_18:
        /*006c*/ 	.word	0x00000000


	//----- nvinfo : EIATTR_CBANK_PARAM_SIZE
	.align		4
.L_19:
        /*0070*/ 	.byte	0x03, 0x19
        /*0072*/ 	.short	0x0014


	//----- nvinfo : EIATTR_PARAM_CBANK
	.align		4
        /*0074*/ 	.byte	0x04, 0x0a
        /*0076*/ 	.short	(.L_21 - .L_20)
	.align		4
.L_20:
        /*0078*/ 	.word	index@(.nv.constant0._Z26game_of_life_kernel_sharedPKbPbi)
        /*007c*/ 	.short	0x0380
        /*007e*/ 	.short	0x0014


	//----- nvinfo : EIATTR_SW_WAR
	.align		4
.L_21:
        /*0080*/ 	.byte	0x04, 0x36
        /*0082*/ 	.short	(.L_23 - .L_22)
.L_22:
        /*0084*/ 	.word	0x00000008
.L_23:


//--------------------- .nv.callgraph             --------------------------
	.section	.nv.callgraph,"",@"SHT_CUDA_CALLGRAPH"
	.align	4
	.sectionentsize	8
	.align		4
        /*0000*/ 	.word	0x00000000
	.align		4
        /*0004*/ 	.word	0xffffffff
	.align		4
        /*0008*/ 	.word	0x00000000
	.align		4
        /*000c*/ 	.word	0xfffffffe
	.align		4
        /*0010*/ 	.word	0x00000000
	.align		4
        /*0014*/ 	.word	0xfffffffd
	.align		4
        /*0018*/ 	.word	0x00000000
	.align		4
        /*001c*/ 	.word	0xfffffffc


//--------------------- .text._Z26game_of_life_kernel_sharedPKbPbi --------------------------
	.section	.text._Z26game_of_life_kernel_sharedPKbPbi,"ax",@progbits
	.align	128
        .global         _Z26game_of_life_kernel_sharedPKbPbi
        .type           _Z26game_of_life_kernel_sharedPKbPbi,@function
        .size           _Z26game_of_life_kernel_sharedPKbPbi,(.L_x_30 - _Z26game_of_life_kernel_sharedPKbPbi)
        .other          _Z26game_of_life_kernel_sharedPKbPbi,@"STO_CUDA_ENTRY STV_DEFAULT"
_Z26game_of_life_kernel_sharedPKbPbi:
.text._Z26game_of_life_kernel_sharedPKbPbi:
[----:B------:R-:W-:Y:S01]  /*0000*/  LDC R1, c[0x0][0x37c] ;  /* 0x0000df00ff017b82 */ /* 0x000fe20000000800 */
[----:B------:R-:W0:Y:S01]  /*0010*/  S2R R7, SR_TID.X ;  /* 0x0000000000077919 */ /* 0x000e220000002100 */
[----:B------:R-:W1:Y:S01]  /*0020*/  LDCU UR8, c[0x0][0x390] ;  /* 0x00007200ff0877ac */ /* 0x000e620008000800 */
[----:B------:R-:W-:Y:S01]  /*0030*/  PRMT R11, RZ, 0x7610, R11 ;  /* 0x00007610ff0b7816 */ /* 0x000fe2000000000b */
[----:B------:R-:W0:Y:S01]  /*0040*/  S2R R2, SR_CTAID.X ;  /* 0x0000000000027919 */ /* 0x000e220000002500 */
[----:B------:R-:W2:Y:S01]  /*0050*/  LDCU.64 UR10, c[0x0][0x380] ;  /* 0x00007000ff0a77ac */ /* 0x000ea20008000a00 */
[----:B------:R-:W3:Y:S01]  /*0060*/  S2R R4, SR_TID.Y ;  /* 0x0000000000047919 */ /* 0x000ee20000002200 */
[----:B------:R-:W4:Y:S01]  /*0070*/  LDCU.64 UR6, c[0x0][0x358] ;  /* 0x00006b00ff0677ac */ /* 0x000f220008000a00 */
[----:B------:R-:W3:Y:S01]  /*0080*/  S2R R5, SR_CTAID.Y ;  /* 0x0000000000057919 */ /* 0x000ee20000002600 */
[----:B0-----:R-:W-:-:S05]  /*0090*/  IMAD R2, R2, 0x20, R7 ;  /* 0x0000002002027824 */ /* 0x001fca00078e0207 */
[----:B------:R-:W-:Y:S01]  /*00a0*/  SHF.R.S32.HI R3, RZ, 0x1f, R2 ;  /* 0x0000001fff037819 */ /* 0x000fe20000011402 */
[----:B---3--:R-:W-:-:S04]  /*00b0*/  IMAD R5, R5, 0x10, R4 ;  /* 0x0000001005057824 */ /* 0x008fc800078e0204 */
[----:B-1----:R-:W-:Y:S01]  /*00c0*/  IMAD.WIDE.U32 R14, R5, UR8, R2 ;  /* 0x00000008050e7c25 */ /* 0x002fe2000f8e0002 */
[----:B------:R-:W-:-:S04]  /*00d0*/  VIMNMX R10, PT, PT, R2, R5, !PT ;  /* 0x00000005020a7248 */ /* 0x000fc80007fe0100 */
[----:B------:R-:W-:Y:S02]  /*00e0*/  ISETP.GE.AND P0, PT, R10, UR8, PT ;  /* 0x000000080a007c0c */ /* 0x000fe4000bf06270 */
[----:B--2---:R-:W-:-:S04]  /*00f0*/  IADD3 R8, P1, PT, R14, UR10, RZ ;  /* 0x0000000a0e087c10 */ /* 0x004fc8000ff3e0ff */
[----:B------:R-:W-:-:S07]  /*0100*/  IADD3.X R9, PT, PT, R15, UR11, RZ, P1, !PT ;  /* 0x0000000b0f097c10 */ /* 0x000fce0008ffe4ff */
[----:B----4-:R-:W2:Y:S01]  /*0110*/  @!P0 LDG.E.U8.CONSTANT R11, desc[UR6][R8.64] ;  /* 0x00000006080b8981 */ /* 0x010ea2000c1e9100 */
[----:B------:R-:W0:Y:S01]  /*0120*/  S2UR UR5, SR_CgaCtaId ;  /* 0x00000000000579c3 */ /* 0x000e220000008800 */
[----:B------:R-:W-:Y:S01]  /*0130*/  UMOV UR4, 0x400 ;  /* 0x0000040000047882 */ /* 0x000fe20000000000 */
[----:B------:R-:W-:Y:S01]  /*0140*/  ISETP.NE.AND P0, PT, R7, 0x1f, PT ;  /* 0x0000001f0700780c */ /* 0x000fe20003f05270 */
[----:B------:R-:W-:Y:S01]  /*0150*/  BSSY.RECONVERGENT B0, `(.L_x_0) ;  /* 0x0000020000007945 */ /* 0x000fe20003800200 */
[----:B------:R-:W-:Y:S01]  /*0160*/  ISETP.GE.AND P1, PT, R10, UR8, PT ;  /* 0x000000080a007c0c */ /* 0x000fe2000bf26270 */
[----:B0-----:R-:W-:-:S06]  /*0170*/  ULEA UR4, UR5, UR4, 0x18 ;  /* 0x0000000405047291 */ /* 0x001fcc000f8ec0ff */
[----:B------:R-:W-:-:S04]  /*0180*/  IMAD.U32 R13, RZ, RZ, UR4 ;  /* 0x00000004ff0d7e24 */ /* 0x000fc8000f8e00ff */
[----:B------:R-:W-:-:S04]  /*0190*/  IMAD R6, R4, 0x22, R13 ;  /* 0x0000002204067824 */ /* 0x000fc800078e020d */
[----:B------:R-:W-:-:S05]  /*01a0*/  IMAD.IADD R0, R6, 0x1, R7 ;  /* 0x0000000106007824 */ /* 0x000fca00078e0207 */
[----:B--2---:R0:W-:Y:S01]  /*01b0*/  STS.U8 [R0+0x23], R11 ;  /* 0x0000230b00007388 */ /* 0x0041e20000000000 */
[----:B------:R-:W-:Y:S05]  /*01c0*/  @!P0 BRA `(.L_x_1) ;  /* 0x0000000000408947 */ /* 0x000fea0003800000 */
[----:B------:R-:W-:-:S13]  /*01d0*/  ISETP.NE.AND P0, PT, R7, RZ, PT ;  /* 0x000000ff0700720c */ /* 0x000fda0003f05270 */
[----:B------:R-:W-:Y:S05]  /*01e0*/  @P0 BRA `(.L_x_2) ;  /* 0x0000000000580947 */ /* 0x000fea0003800000 */
[----:B------:R-:W-:Y:S01]  /*01f0*/  ISETP.GE.AND P0, PT, R5, UR8, PT ;  /* 0x0000000805007c0c */ /* 0x000fe2000bf06270 */
[----:B------:R-:W-:Y:S01]  /*0200*/  BSSY.RECONVERGENT B1, `(.L_x_3) ;  /* 0x000000a000017945 */ /* 0x000fe20003800200 */
[----:B------:R-:W-:Y:S02]  /*0210*/  PRMT R9, RZ, 0x7610, R9 ;  /* 0x00007610ff097816 */ /* 0x000fe40000000009 */
[----:B------:R-:W-:-:S13]  /*0220*/  ISETP.LT.OR P0, PT, R2, 0x1, P0 ;  /* 0x000000010200780c */ /* 0x000fda0000701670 */
[----:B------:R-:W-:Y:S05]  /*0230*/  @P0 BRA `(.L_x_4) ;  /* 0x0000000000180947 */ /* 0x000fea0003800000 */
[----:B------:R-:W-:Y:S02]  /*0240*/  VIADD R8, R2, 0xffffffff ;  /* 0xffffffff02087836 */ /* 0x000fe40000000000 */
[----:B------:R-:W-:Y:S02]  /*0250*/  IMAD.MOV.U32 R9, RZ, RZ, RZ ;  /* 0x000000ffff097224 */ /* 0x000fe400078e00ff */
[----:B------:R-:W-:-:S03]  /*0260*/  IMAD.WIDE.U32 R8, R5, UR8, R8 ;  /* 0x0000000805087c25 */ /* 0x000fc6000f8e0008 */
[----:B------:R-:W-:-:S04]  /*0270*/  IADD3 R8, P0, PT, R8, UR10, RZ ;  /* 0x0000000a08087c10 */ /* 0x000fc8000ff1e0ff */
[----:B------:R-:W-:-:S06]  /*0280*/  IADD3.X R9, PT, PT, R9, UR11, RZ, P0, !PT ;  /* 0x0000000b09097c10 */ /* 0x000fcc00087fe4ff */
[----:B------:R1:W5:Y:S03]  /*0290*/  LDG.E.U8.CONSTANT R9, desc[UR6][R8.64] ;  /* 0x0000000608097981 */ /* 0x000366000c1e9100 */
.L_x_4:
[----:B------:R-:W-:Y:S05]  /*02a0*/  BSYNC.RECONVERGENT B1 ;  /* 0x0000000000017941 */ /* 0x000fea0003800200 */
.L_x_3:
[----:B-----5:R2:W-:Y:S01]  /*02b0*/  STS.U8 [R6+0x22], R9 ;  /* 0x0000220906007388 */ /* 0x0205e20000000000 */
[----:B------:R-:W-:Y:S05]  /*02c0*/  BRA `(.L_x_2) ;  /* 0x0000000000207947 */ /* 0x000fea0003800000 */
.L_x_1:
[----:B------:R-:W-:Y:S01]  /*02d0*/  VIADDMNMX R10, R2, 0x1, R5, !PT ;  /* 0x00000001020a7846 */ /* 0x000fe20007800105 */
[----:B------:R-:W-:Y:S01]  /*02e0*/  BSSY.RECONVERGENT B1, `(.L_x_5) ;  /* 0x0000005000017945 */ /* 0x000fe20003800200 */
[----:B0-----:R-:W-:Y:S02]  /*02f0*/  PRMT R11, RZ, 0x7610, R11 ;  /* 0x00007610ff0b7816 */ /* 0x001fe4000000000b */
[----:B------:R-:W-:-:S13]  /*0300*/  ISETP.GE.AND P0, PT, R10, UR8, PT ;  /* 0x000000080a007c0c */ /* 0x000fda000bf06270 */
[----:B------:R-:W-:Y:S05]  /*0310*/  @P0 BRA `(.L_x_6) ;  /* 0x0000000000040947 */ /* 0x000fea0003800000 */
[----:B------:R0:W5:Y:S02]  /*0320*/  LDG.E.U8.CONSTANT R11, desc[UR6][R8.64+0x1] ;  /* 0x00000106080b7981 */ /* 0x000164000c1e9100 */
.L_x_6:
[----:B------:R-:W-:Y:S05]  /*0330*/  BSYNC.RECONVERGENT B1 ;  /* 0x0000000000017941 */ /* 0x000fea0003800200 */
.L_x_5:
[----:B-----5:R3:W-:Y:S02]  /*0340*/  STS.U8 [R6+0x43], R11 ;  /* 0x0000430b06007388 */ /* 0x0207e40000000000 */
.L_x_2:
[----:B------:R-:W-:Y:S05]  /*0350*/  BSYNC.RECONVERGENT B0 ;  /* 0x0000000000007941 */ /* 0x000fea0003800200 */
.L_x_0:
[----:B------:R-:W-:Y:S01]  /*0360*/  USHF.R.S32.HI UR5, URZ, 0x1f, UR8 ;  /* 0x0000001fff057899 */ /* 0x000fe20008011408 */
[----:B------:R-:W-:Y:S01]  /*0370*/  ISETP.NE.AND P0, PT, R4, 0xf, PT ;  /* 0x0000000f0400780c */ /* 0x000fe20003f05270 */
[----:B------:R-:W-:Y:S01]  /*0380*/  VIADD R10, R5, 0xffffffff ;  /* 0xffffffff050a7836 */ /* 0x000fe20000000000 */
[----:B------:R-:W-:Y:S03]  /*0390*/  BSSY.RECONVERGENT B0, `(.L_x_7) ;  /* 0x000001e000007945 */ /* 0x000fe60003800200 */
[C---:B------:R-:W-:Y:S02]  /*03a0*/  IMAD R17, R10.reuse, UR5, RZ ;  /* 0x000000050a117c24 */ /* 0x040fe4000f8e02ff */
[----:B0--3--:R-:W-:-:S04]  /*03b0*/  IMAD.WIDE.U32 R10, R10, UR8, RZ ;  /* 0x000000080a0a7c25 */ /* 0x009fc8000f8e00ff */
[----:B------:R-:W-:Y:S01]  /*03c0*/  IMAD.IADD R17, R11, 0x1, R17 ;  /* 0x000000010b117824 */ /* 0x000fe200078e0211 */
[----:B-1----:R-:W-:-:S04]  /*03d0*/  IADD3 R8, P2, P3, R10, UR10, R2 ;  /* 0x0000000a0a087c10 */ /* 0x002fc8000fb5e002 */
[----:B--2---:R-:W-:Y:S01]  /*03e0*/  IADD3.X R9, PT, PT, R17, UR11, R3, P2, P3 ;  /* 0x0000000b11097c10 */ /* 0x004fe200097e6403 */
[----:B------:R-:W-:Y:S08]  /*03f0*/  @!P0 BRA `(.L_x_8) ;  /* 0x00000000002c8947 */ /* 0x000ff00003800000 */
[----:B------:R-:W-:-:S13]  /*0400*/  ISETP.NE.AND P0, PT, R4, RZ, PT ;  /* 0x000000ff0400720c */ /* 0x000fda0003f05270 */
[----:B------:R-:W-:Y:S05]  /*0410*/  @P0 BRA `(.L_x_9) ;  /* 0x0000000000540947 */ /* 0x000fea0003800000 */
[----:B------:R-:W-:Y:S01]  /*0420*/  ISETP.GE.AND P0, PT, R2, UR8, PT ;  /* 0x0000000802007c0c */ /* 0x000fe2000bf06270 */
[----:B------:R-:W-:Y:S01]  /*0430*/  BSSY.RECONVERGENT B1, `(.L_x_10) ;  /* 0x0000005000017945 */ /* 0x000fe20003800200 */
[----:B------:R-:W-:Y:S02]  /*0440*/  PRMT R6, RZ, 0x7610, R6 ;  /* 0x00007610ff067816 */ /* 0x000fe40000000006 */
[----:B------:R-:W-:-:S13]  /*0450*/  ISETP.EQ.OR P0, PT, R5, RZ, P0 ;  /* 0x000000ff0500720c */ /* 0x000fda0000702670 */
[----:B------:R-:W-:Y:S05]  /*0460*/  @P0 BRA `(.L_x_11) ;  /* 0x0000000000040947 */ /* 0x000fea0003800000 */
[----:B------:R0:W5:Y:S02]  /*0470*/  LDG.E.U8.CONSTANT R6, desc[UR6][R8.64] ;  /* 0x0000000608067981 */ /* 0x000164000c1e9100 */
.L_x_11:
[----:B------:R-:W-:Y:S05]  /*0480*/  BSYNC.RECONVERGENT B1 ;  /* 0x0000000000017941 */ /* 0x000fea0003800200 */
.L_x_10:
[----:B-----5:R2:W-:Y:S01]  /*0490*/  STS.U8 [R7+UR4+0x1], R6 ;  /* 0x0000010607007988 */ /* 0x0205e20008000004 */
[----:B------:R-:W-:Y:S05]  /*04a0*/  BRA `(.L_x_9) ;  /* 0x0000000000307947 */ /* 0x000fea0003800000 */
.L_x_8:
[----:B------:R-:W-:Y:S01]  /*04b0*/  VIADD R13, R5, 0x1 ;  /* 0x00000001050d7836 */ /* 0x000fe20000000000 */
[----:B------:R-:W-:Y:S01]  /*04c0*/  BSSY.RECONVERGENT B1, `(.L_x_12) ;  /* 0x0000009000017945 */ /* 0x000fe20003800200 */
[----:B------:R-:W-:-:S03]  /*04d0*/  PRMT R12, RZ, 0x7610, R12 ;  /* 0x00007610ff0c7816 */ /* 0x000fc6000000000c */
[----:B------:R-:W-:-:S04]  /*04e0*/  VIMNMX R6, PT, PT, R2, R13, !PT ;  /* 0x0000000d02067248 */ /* 0x000fc80007fe0100 */
[----:B------:R-:W-:-:S13]  /*04f0*/  ISETP.GE.AND P0, PT, R6, UR8, PT ;  /* 0x0000000806007c0c */ /* 0x000fda000bf06270 */
[----:B------:R-:W-:Y:S05]  /*0500*/  @P0 BRA `(.L_x_13) ;  /* 0x0000000000100947 */ /* 0x000fea0003800000 */
[----:B------:R-:W-:-:S03]  /*0510*/  IMAD.WIDE.U32 R12, R13, UR8, R2 ;  /* 0x000000080d0c7c25 */ /* 0x000fc6000f8e0002 */
[----:B------:R-:W-:-:S04]  /*0520*/  IADD3 R12, P0, PT, R12, UR10, RZ ;  /* 0x0000000a0c0c7c10 */ /* 0x000fc8000ff1e0ff */
[----:B------:R-:W-:-:S05]  /*0530*/  IADD3.X R13, PT, PT, R13, UR11, RZ, P0, !PT ;  /* 0x0000000b0d0d7c10 */ /* 0x000fca00087fe4ff */
[----:B------:R0:W5:Y:S04]  /*0540*/  LDG.E.U8.CONSTANT R12, desc[UR6][R12.64] ;  /* 0x000000060c0c7981 */ /* 0x000168000c1e9100 */
.L_x_13:
[----:B------:R-:W-:Y:S05]  /*0550*/  BSYNC.RECONVERGENT B1 ;  /* 0x0000000000017941 */ /* 0x000fea0003800200 */
.L_x_12:
[----:B-----5:R1:W-:Y:S02]  /*0560*/  STS.U8 [R7+UR4+0x243], R12 ;  /* 0x0002430c07007988 */ /* 0x0203e40008000004 */
.L_x_9:
[----:B------:R-:W-:Y:S05]  /*0570*/  BSYNC.RECONVERGENT B0 ;  /* 0x0000000000007941 */ /* 0x000fea0003800200 */
.L_x_7:
[----:B------:R-:W-:Y:S01]  /*0580*/  LOP3.LUT P0, RZ, R7, R4, RZ, 0xfc, !PT ;  /* 0x0000000407ff7212 */ /* 0x000fe2000780fcff */
[----:B------:R-:W-:-:S12]  /*0590*/  BSSY.RECONVERGENT B0, `(.L_x_14) ;  /* 0x000000d000007945 */ /* 0x000fd80003800200 */
[----:B------:R-:W-:Y:S05]  /*05a0*/  @P0 BRA `(.L_x_15) ;  /* 0x00000000002c0947 */ /* 0x000fea0003800000 */
[----:B------:R-:W-:Y:S01]  /*05b0*/  ISETP.NE.AND P0, PT, R5, RZ, PT ;  /* 0x000000ff0500720c */ /* 0x000fe20003f05270 */
[----:B------:R-:W-:Y:S01]  /*05c0*/  BSSY.RECONVERGENT B1, `(.L_x_16) ;  /* 0x0000008000017945 */ /* 0x000fe20003800200 */
[----:B--2---:R-:W-:Y:S02]  /*05d0*/  PRMT R6, RZ, 0x7610, R6 ;  /* 0x00007610ff067816 */ /* 0x004fe40000000006 */
[----:B------:R-:W-:-:S13]  /*05e0*/  ISETP.LT.OR P0, PT, R2, 0x1, !P0 ;  /* 0x000000010200780c */ /* 0x000fda0004701670 */
[----:B------:R-:W-:Y:S05]  /*05f0*/  @P0 BRA `(.L_x_17) ;  /* 0x0000000000100947 */ /* 0x000fea0003800000 */
[----:B------:R-:W-:-:S05]  /*0600*/  VIADD R11, R2, 0xffffffff ;  /* 0xffffffff020b7836 */ /* 0x000fca0000000000 */
[----:B------:R-:W-:-:S04]  /*0610*/  IADD3 R10, P0, P2, R10, UR10, R11 ;  /* 0x0000000a0a0a7c10 */ /* 0x000fc8000fa1e00b */
[----:B------:R-:W-:-:S05]  /*0620*/  IADD3.X R11, PT, PT, R17, UR11, RZ, P0, P2 ;  /* 0x0000000b110b7c10 */ /* 0x000fca00087e44ff */
[----:B------:R2:W5:Y:S04]  /*0630*/  LDG.E.U8.CONSTANT R6, desc[UR6][R10.64] ;  /* 0x000000060a067981 */ /* 0x000568000c1e9100 */
.L_x_17:
[----:B------:R-:W-:Y:S05]  /*0640*/  BSYNC.RECONVERGENT B1 ;  /* 0x0000000000017941 */ /* 0x000fea0003800200 */
.L_x_16:
[----:B-----5:R3:W-:Y:S02]  /*0650*/  STS.U8 [UR4], R6 ;  /* 0x00000006ff007988 */ /* 0x0207e40008000004 */
.L_x_15:
[----:B------:R-:W-:Y:S05]  /*0660*/  BSYNC.RECONVERGENT B0 ;  /* 0x0000000000007941 */ /* 0x000fea0003800200 */
.L_x_14:
[----:B------:R-:W-:Y:S01]  /*0670*/  ISETP.NE.AND P0, PT, R4, RZ, PT ;  /* 0x000000ff0400720c */ /* 0x000fe20003f05270 */
[----:B------:R-:W-:Y:S03]  /*0680*/  BSSY.RECONVERGENT B0, `(.L_x_18) ;  /* 0x000000c000007945 */ /* 0x000fe60003800200 */
[----:B------:R-:W-:-:S13]  /*0690*/  ISETP.NE.OR P0, PT, R7, 0x1f, P0 ;  /* 0x0000001f0700780c */ /* 0x000fda0000705670 */
[----:B------:R-:W-:Y:S05]  /*06a0*/  @P0 BRA `(.L_x_19) ;  /* 0x0000000000240947 */ /* 0x000fea0003800000 */
[----:B--23--:R-:W-:Y:S01]  /*06b0*/  VIADD R6, R2, 0x1 ;  /* 0x0000000102067836 */ /* 0x00cfe20000000000 */
[----:B------:R-:W-:Y:S01]  /*06c0*/  ISETP.NE.AND P0, PT, R5, RZ, PT ;  /* 0x000000ff0500720c */ /* 0x000fe20003f05270 */
[----:B------:R-:W-:Y:S03]  /*06d0*/  BSSY.RECONVERGENT B1, `(.L_x_20) ;  /* 0x0000005000017945 */ /* 0x000fe60003800200 */
[----:B------:R-:W-:Y:S02]  /*06e0*/  ISETP.GE.OR P0, PT, R6, UR8, !P0 ;  /* 0x0000000806007c0c */ /* 0x000fe4000c706670 */
[----:B------:R-:W-:-:S11]  /*06f0*/  PRMT R6, RZ, 0x7610, R6 ;  /* 0x00007610ff067816 */ /* 0x000fd60000000006 */
[----:B------:R-:W-:Y:S05]  /*0700*/  @P0 BRA `(.L_x_21) ;  /* 0x0000000000040947 */ /* 0x000fea0003800000 */
[----:B------:R2:W5:Y:S02]  /*0710*/  LDG.E.U8.CONSTANT R6, desc[UR6][R8.64+0x1] ;  /* 0x0000010608067981 */ /* 0x000564000c1e9100 */
.L_x_21:
[----:B------:R-:W-:Y:S05]  /*0720*/  BSYNC.RECONVERGENT B1 ;  /* 0x0000000000017941 */ /* 0x000fea0003800200 */
.L_x_20:
[----:B-----5:R4:W-:Y:S02]  /*0730*/  STS.U8 [UR4+0x21], R6 ;  /* 0x00002106ff007988 */ /* 0x0209e40008000004 */
.L_x_19:
[----:B------:R-:W-:Y:S05]  /*0740*/  BSYNC.RECONVERGENT B0 ;  /* 0x0000000000007941 */ /* 0x000fea0003800200 */
.L_x_18:
[----:B------:R-:W-:Y:S01]  /*0750*/  ISETP.NE.AND P0, PT, R4, 0xf, PT ;  /* 0x0000000f0400780c */ /* 0x000fe20003f05270 */
[----:B------:R-:W-:Y:S03]  /*0760*/  BSSY.RECONVERGENT B0, `(.L_x_22) ;  /* 0x0000020000007945 */ /* 0x000fe60003800200 */
[----:B------:R-:W-:-:S13]  /*0770*/  ISETP.NE.OR P2, PT, R7, RZ, P0 ;  /* 0x000000ff0700720c */ /* 0x000fda0000745670 */
[----:B------:R-:W-:Y:S05]  /*0780*/  @P2 BRA `(.L_x_23) ;  /* 0x00000000003c2947 */ /* 0x000fea0003800000 */
[----:B------:R-:W-:Y:S01]  /*0790*/  VIADD R5, R5, 0x1 ;  /* 0x0000000105057836 */ /* 0x000fe20000000000 */
[----:B------:R-:W-:Y:S01]  /*07a0*/  BSSY.RECONVERGENT B1, `(.L_x_24) ;  /* 0x000000b000017945 */ /* 0x000fe20003800200 */
[----:B------:R-:W-:-:S03]  /*07b0*/  PRMT R4, RZ, 0x7610, R4 ;  /* 0x00007610ff047816 */ /* 0x000fc60000000004 */
[----:B------:R-:W-:-:S04]  /*07c0*/  ISETP.GE.AND P0, PT, R5, UR8, PT ;  /* 0x0000000805007c0c */ /* 0x000fc8000bf06270 */
[----:B------:R-:W-:-:S13]  /*07d0*/  ISETP.LT.OR P0, PT, R2, 0x1, P0 ;  /* 0x000000010200780c */ /* 0x000fda0000701670 */
[----:B------:R-:W-:Y:S05]  /*07e0*/  @P0 BRA `(.L_x_25) ;  /* 0x0000000000180947 */ /* 0x000fea0003800000 */
[----:B------:R-:W-:Y:S02]  /*07f0*/  VIADD R2, R2, 0xffffffff ;  /* 0xffffffff02027836 */ /* 0x000fe40000000000 */
[----:B------:R-:W-:Y:S02]  /*0800*/  IMAD.MOV.U32 R3, RZ, RZ, RZ ;  /* 0x000000ffff037224 */ /* 0x000fe400078e00ff */
[----:B------:R-:W-:-:S03]  /*0810*/  IMAD.WIDE.U32 R2, R5, UR8, R2 ;  /* 0x0000000805027c25 */ /* 0x000fc6000f8e0002 */
[----:B------:R-:W-:-:S04]  /*0820*/  IADD3 R2, P0, PT, R2, UR10, RZ ;  /* 0x0000000a02027c10 */ /* 0x000fc8000ff1e0ff */
[----:B------:R-:W-:-:S05]  /*0830*/  IADD3.X R3, PT, PT, R3, UR11, RZ, P0, !PT ;  /* 0x0000000b03037c10 */ /* 0x000fca00087fe4ff */
[----:B------:R0:W5:Y:S04]  /*0840*/  LDG.E.U8.CONSTANT R4, desc[UR6][R2.64] ;  /* 0x0000000602047981 */ /* 0x000168000c1e9100 */
.L_x_25:
[----:B------:R-:W-:Y:S05]  /*0850*/  BSYNC.RECONVERGENT B1 ;  /* 0x0000000000017941 */ /* 0x000fea0003800200 */
.L_x_24:
[----:B-----5:R0:W-:Y:S01]  /*0860*/  STS.U8 [UR4+0x242], R4 ;  /* 0x00024204ff007988 */ /* 0x0201e20008000004 */
[----:B------:R-:W-:Y:S05]  /*0870*/  BRA `(.L_x_26) ;  /* 0x0000000000387947 */ /* 0x000fea0003800000 */
.L_x_23:
[----:B------:R-:W-:-:S13]  /*0880*/  ISETP.NE.OR P0, PT, R7, 0x1f, P0 ;  /* 0x0000001f0700780c */ /* 0x000fda0000705670 */
[----:B------:R-:W-:Y:S05]  /*0890*/  @P0 BRA `(.L_x_26) ;  /* 0x0000000000300947 */ /* 0x000fea0003800000 */
[----:B------:R-:W-:Y:S01]  /*08a0*/  VIADD R5, R5, 0x1 ;  /* 0x0000000105057836 */ /* 0x000fe20000000000 */
[----:B------:R-:W-:Y:S04]  /*08b0*/  BSSY.RECONVERGENT B1, `(.L_x_27) ;  /* 0x0000009000017945 */ /* 0x000fe80003800200 */
[----:B------:R-:W-:-:S04]  /*08c0*/  VIADDMNMX R4, R2, 0x1, R5, !PT ;  /* 0x0000000102047846 */ /* 0x000fc80007800105 */
[----:B------:R-:W-:Y:S02]  /*08d0*/  ISETP.GE.AND P0, PT, R4, UR8, PT ;  /* 0x0000000804007c0c */ /* 0x000fe4000bf06270 */
[----:B------:R-:W-:-:S11]  /*08e0*/  PRMT R4, RZ, 0x7610, R4 ;  /* 0x00007610ff047816 */ /* 0x000fd60000000004 */
[----:B------:R-:W-:Y:S05]  /*08f0*/  @P0 BRA `(.L_x_28) ;  /* 0x0000000000100947 */ /* 0x000fea0003800000 */
[----:B------:R-:W-:-:S03]  /*0900*/  IMAD.WIDE.U32 R2, R5, UR8, R2 ;  /* 0x0000000805027c25 */ /* 0x000fc6000f8e0002 */
[----:B------:R-:W-:-:S04]  /*0910*/  IADD3 R2, P0, PT, R2, UR10, RZ ;  /* 0x0000000a02027c10 */ /* 0x000fc8000ff1e0ff */
[----:B------:R-:W-:-:S05]  /*0920*/  IADD3.X R3, PT, PT, R3, UR11, RZ, P0, !PT ;  /* 0x0000000b03037c10 */ /* 0x000fca00087fe4ff */
[----:B------:R0:W5:Y:S04]  /*0930*/  LDG.E.U8.CONSTANT R4, desc[UR6][R2.64+0x1] ;  /* 0x0000010602047981 */ /* 0x000168000c1e9100 */
.L_x_28:
[----:B------:R-:W-:Y:S05]  /*0940*/  BSYNC.RECONVERGENT B1 ;  /* 0x0000000000017941 */ /* 0x000fea0003800200 */
.L_x_27:
[----:B-----5:R0:W-:Y:S02]  /*0950*/  STS.U8 [UR4+0x263], R4 ;  /* 0x00026304ff007988 */ /* 0x0201e40008000004 */
.L_x_26:
[----:B------:R-:W-:Y:S05]  /*0960*/  BSYNC.RECONVERGENT B0 ;  /* 0x0000000000007941 */ /* 0x000fea0003800200 */
.L_x_22:
[----:B------:R-:W-:Y:S06]  /*0970*/  BAR.SYNC.DEFER_BLOCKING 0x0 ;  /* 0x0000000000007b1d */ /* 0x000fec0000010000 */
[----:B------:R-:W-:Y:S05]  /*0980*/  @P1 EXIT ;  /* 0x000000000000194d */ /* 0x000fea0003800000 */
[----:B0-----:R-:W-:Y:S01]  /*0990*/  LDS.U8 R2, [R0] ;  /* 0x0000000000027984 */ /* 0x001fe20000000000 */
[----:B------:R-:W0:Y:S03]  /*09a0*/  LDCU.64 UR4, c[0x0][0x388] ;  /* 0x00007100ff0477ac */ /* 0x000e260008000a00 */
[----:B------:R-:W-:Y:S04]  /*09b0*/  LDS.U8 R3, [R0+0x1] ;  /* 0x0000010000037984 */ /* 0x000fe80000000000 */
[----:B------:R-:W5:Y:S04]  /*09c0*/  LDS.U8 R4, [R0+0x2] ;  /* 0x0000020000047984 */ /* 0x000f680000000000 */
[----:B------:R-:W-:Y:S04]  /*09d0*/  LDS.U8 R5, [R0+0x22] ;  /* 0x0000220000057984 */ /* 0x000fe80000000000 */
[----:B--234-:R-:W2:Y:S04]  /*09e0*/  LDS.U8 R6, [R0+0x24] ;  /* 0x0000240000067984 */ /* 0x01cea80000000000 */
[----:B-1----:R-:W-:Y:S04]  /*09f0*/  LDS.U8 R7, [R0+0x44] ;  /* 0x0000440000077984 */ /* 0x002fe80000000000 */
[----:B------:R-:W1:Y:S04]  /*0a00*/  LDS.U8 R8, [R0+0x45] ;  /* 0x0000450000087984 */ /* 0x000e680000000000 */
[----:B------:R-:W3:Y:S04]  /*0a10*/  LDS.U8 R9, [R0+0x46] ;  /* 0x0000460000097984 */ /* 0x000ee80000000000 */
[----:B------:R-:W4:Y:S01]  /*0a20*/  LDS.U8 R10, [R0+0x23] ;  /* 0x00002300000a7984 */ /* 0x000f220000000000 */
[----:B-----5:R-:W-:-:S04]  /*0a30*/  IADD3 R2, PT, PT, R4, R3, R2 ;  /* 0x0000000304027210 */ /* 0x020fc80007ffe002 */
[----:B--2---:R-:W-:-:S04]  /*0a40*/  IADD3 R2, PT, PT, R6, R2, R5 ;  /* 0x0000000206027210 */ /* 0x004fc80007ffe005 */
[----:B-1----:R-:W-:-:S05]  /*0a50*/  IADD3 R2, PT, PT, R8, R2, R7 ;  /* 0x0000000208027210 */ /* 0x002fca0007ffe007 */
[----:B---3--:R-:W-:Y:S01]  /*0a60*/  IMAD.IADD R2, R9, 0x1, R2 ;  /* 0x0000000109027824 */ /* 0x008fe200078e0202 */
[----:B----4-:R-:W-:-:S04]  /*0a70*/  LOP3.LUT R10, R10, 0x1, RZ, 0xc0, !PT ;  /* 0x000000010a0a7812 */ /* 0x010fc800078ec0ff */
[C---:B------:R-:W-:Y:S02]  /*0a80*/  ISETP.NE.AND P0, PT, R2.reuse, 0x3, PT ;  /* 0x000000030200780c */ /* 0x040fe40003f05270 */
[----:B------:R-:W-:Y:S02]  /*0a90*/  ISETP.NE.AND P1, PT, R2, 0x2, PT ;  /* 0x000000020200780c */ /* 0x000fe40003f25270 */
[----:B0-----:R-:W-:Y:S02]  /*0aa0*/  IADD3 R2, P2, PT, R14, UR4, RZ ;  /* 0x000000040e027c10 */ /* 0x001fe4000ff5e0ff */
[----:B------:R-:W-:Y:S02]  /*0ab0*/  SEL R4, RZ, 0x1, P0 ;  /* 0x00000001ff047807 */ /* 0x000fe40000000000 */
[----:B------:R-:W-:Y:S02]  /*0ac0*/  SEL R5, R10, RZ, !P1 ;  /* 0x000000ff0a057207 */ /* 0x000fe40004800000 */
[----:B------:R-:W-:-:S02]  /*0ad0*/  IADD3.X R3, PT, PT, R15, UR5, RZ, P2, !PT ;  /* 0x000000050f037c10 */ /* 0x000fc400097fe4ff */
[----:B------:R-:W-:-:S05]  /*0ae0*/  LOP3.LUT R5, R5, R4, RZ, 0xfc, !PT ;  /* 0x0000000405057212 */ /* 0x000fca00078efcff */
[----:B------:R-:W-:Y:S01]  /*0af0*/  STG.E.U8 desc[UR6][R2.64], R5 ;  /* 0x0000000502007986 */ /* 0x000fe2000c101106 */
[----:B------:R-:W-:Y:S05]  /*0b00*/  EXIT ;  /* 0x000000000000794d */ /* 0x000fea0003800000 */
.L_x_29:
[----:B------:R-:W-:-:S00]  /*0b10*/  BRA `(.L_x_29) ;  /* 0xfffffffc00fc7947 */ /* 0x000fc0000383ffff */
[----:B------:R-:W-:-:S00]  /*0b20*/  NOP ;  /* 0x0000000000007918 */ /* 0x000fc00000000000 */
        /* <DEDUP_REMOVED lines=13> */
.L_x_30:


//--------------------- .nv.shared._Z26game_of_life_kernel_sharedPKbPbi --------------------------
	.section	.nv.shared._Z26game_of_life_kernel_sharedPKbPbi,"aw",@nobits
	.sectionflags	@""
.nv.shared._Z26game_of_life_kernel_sharedPKbPbi:
	.zero		1636


//--------------------- .nv.shared.reserved.0     --------------------------
	.section	.nv.shared.reserved.0,"aw",@nobits
	.weak		__nv_reservedSMEM_offset_0_alias
	.size		__nv_reservedSMEM_offset_0_alias, 0, 64
	.other		__nv_reservedSMEM_offset_0_alias,@"STO_CUDA_RESERVED_SHARED STV_DEFAULT"
__nv_reservedSMEM_offset_0_alias:
	.zero		0
	.zero		64


//--------------------- .nv.constant0._Z26game_of_life_kernel_sharedPKbPbi --------------------------
	.section	.nv.constant0._Z26game_of_life_kernel_sharedPKbPbi,"a",@progbits
	.sectionflags	@""
	.align	4
.nv.constant0._Z26game_of_life_kernel_sharedPKbPbi:
	.zero		916


//--------------------- SYMBOLS --------------------------

	.type		.nv.reservedSmem.offset0,@object
	.size		.nv.reservedSmem.offset0,0x4
	.type		.nv.reservedSmem.cap,@object
	.size		.nv.reservedSmem.cap,0x4
